//
// Generated by NVIDIA NVVM Compiler
//
// Compiler Build ID: CL-36424714
// Cuda compilation tools, release 13.0, V13.0.88
// Based on NVVM 20.0.0
//

.version 9.0
.target sm_100
.address_size 64

	// .globl	_Z3addimPPPiS0_S_

.visible .entry _Z3addimPPPiS0_S_(
	.param .u32 _Z3addimPPPiS0_S__param_0,
	.param .u64 _Z3addimPPPiS0_S__param_1,
	.param .u64 .ptr .align 1 _Z3addimPPPiS0_S__param_2,
	.param .u64 .ptr .align 1 _Z3addimPPPiS0_S__param_3,
	.param .u64 .ptr .align 1 _Z3addimPPPiS0_S__param_4
)
{


	ret;

}


// ===== COMPILED SASS (sm_100) =====

	.target	sm_100

	.elftype	@"ET_EXEC"


//--------------------- .note.nv.tkinfo           --------------------------
	.section	.note.nv.tkinfo,"",@"SHT_NOTE"
	.sectionflags	@"SHF_NOTE_NV_TKINFO"
	.tkinfo
        /*0018*/ 	.word	0x00000002
        /*0030*/ 	.string	""
        /*0030*/ 	.string	"ptxas"
        /*0030*/ 	.string	"Cuda compilation tools, release 13.0, V13.0.88"
        /*0030*/ 	.string	"Build cuda_13.0.r13.0/compiler.36424714_0"
        /*0030*/ 	.string	"-arch sm_100 -m 64 "



//--------------------- .note.nv.cuinfo           --------------------------
	.section	.note.nv.cuinfo,"",@"SHT_NOTE"
	.sectionflags	@"SHF_NOTE_NV_CUINFO"
        /*0018*/ 	.short	0x0002
        /*001a*/ 	.short	0x0064
        /*001c*/ 	.short	0x0082
	.zero		2


//--------------------- .nv.info                  --------------------------
	.section	.nv.info,"",@"SHT_CUDA_INFO"
	.align	4


	//----- nvinfo : EIATTR_REGCOUNT
	.align		4
        /*0000*/ 	.byte	0x04, 0x2f
        /*0002*/ 	.short	(.L_1 - .L_0)
	.align		4
.L_0:
        /*0004*/ 	.word	index@(_Z3addimPPPiS0_S_)
        /*0008*/ 	.word	0x00000004


	//----- nvinfo : EIATTR_FRAME_SIZE
	.align		4
.L_1:
        /*000c*/ 	.byte	0x04, 0x11
        /*000e*/ 	.short	(.L_3 - .L_2)
	.align		4
.L_2:
        /*0010*/ 	.word	index@(_Z3addimPPPiS0_S_)
        /*0014*/ 	.word	0x00000000


	//----- nvinfo : EIATTR_MIN_STACK_SIZE
	.align		4
.L_3:
        /*0018*/ 	.byte	0x04, 0x12
        /*001a*/ 	.short	(.L_5 - .L_4)
	.align		4
.L_4:
        /*001c*/ 	.word	index@(_Z3addimPPPiS0_S_)
        /*0020*/ 	.word	0x00000000
.L_5:


//--------------------- .nv.compat                --------------------------
	.section	.nv.compat,"",@"SHT_CUDA_COMPAT_INFO"
	.align	4
        /*0000*/ 	.byte	0x02, 0x09, 0x00, 0x00, 0x02, 0x02, 0x01, 0x00, 0x02, 0x05, 0x05, 0x00, 0x03, 0x07, 0x01, 0x01
        /*0010*/ 	.byte	0x02, 0x03, 0x00, 0x00, 0x02, 0x06, 0x01, 0x00, 0x04, 0x0b, 0x08, 0x00, 0x09, 0x00, 0x00, 0x00
        /*0020*/ 	.byte	0x00, 0x00, 0x00, 0x00


//--------------------- .nv.info._Z3addimPPPiS0_S_ --------------------------
	.section	.nv.info._Z3addimPPPiS0_S_,"",@"SHT_CUDA_INFO"
	.sectionflags	@""
	.align	4


	//----- nvinfo : EIATTR_CUDA_API_VERSION
	.align		4
        /*0000*/ 	.byte	0x04, 0x37
        /*0002*/ 	.short	(.L_7 - .L_6)
.L_6:
        /*0004*/ 	.word	0x00000082


	//----- nvinfo : EIATTR_KPARAM_INFO
	.align		4
.L_7:
        /*0008*/ 	.byte	0x04, 0x17
        /*000a*/ 	.short	(.L_9 - .L_8)
.L_8:
        /*000c*/ 	.word	0x00000000
        /*0010*/ 	.short	0x0004
        /*0012*/ 	.short	0x0020
        /*0014*/ 	.byte	0x00, 0xf5, 0x21, 0x00


	//----- nvinfo : EIATTR_KPARAM_INFO
	.align		4
.L_9:
        /*0018*/ 	.byte	0x04, 0x17
        /*001a*/ 	.short	(.L_11 - .L_10)
.L_10:
        /*001c*/ 	.word	0x00000000
        /*0020*/ 	.short	0x0003
        /*0022*/ 	.short	0x0018
        /*0024*/ 	.byte	0x00, 0xf5, 0x21, 0x00


	//----- nvinfo : EIATTR_KPARAM_INFO
	.align		4
.L_11:
        /*0028*/ 	.byte	0x04, 0x17
        /*002a*/ 	.short	(.L_13 - .L_12)
.L_12:
        /*002c*/ 	.word	0x00000000
        /*0030*/ 	.short	0x0002
        /*0032*/ 	.short	0x0010
        /*0034*/ 	.byte	0x00, 0xf5, 0x21, 0x00


	//----- nvinfo : EIATTR_KPARAM_INFO
	.align		4
.L_13:
        /*0038*/ 	.byte	0x04, 0x17
        /*003a*/ 	.short	(.L_15 - .L_14)
.L_14:
        /*003c*/ 	.word	0x00000000
        /*0040*/ 	.short	0x0001
        /*0042*/ 	.short	0x0008
        /*0044*/ 	.byte	0x00, 0xf0, 0x21, 0x00


	//----- nvinfo : EIATTR_KPARAM_INFO
	.align		4
.L_15:
        /*0048*/ 	.byte	0x04, 0x17
        /*004a*/ 	.short	(.L_17 - .L_16)
.L_16:
        /*004c*/ 	.word	0x00000000
        /*0050*/ 	.short	0x0000
        /*0052*/ 	.short	0x0000
        /*0054*/ 	.byte	0x00, 0xf0, 0x11, 0x00


	//----- nvinfo : EIATTR_SPARSE_MMA_MASK
	.align		4
.L_17:
        /*0058*/ 	.byte	0x03, 0x50
        /*005a*/ 	.short	0x0000


	//----- nvinfo : EIATTR_MAXREG_COUNT
	.align		4
        /*005c*/ 	.byte	0x03, 0x1b
        /*005e*/ 	.short	0x00ff


	//----- nvinfo : EIATTR_MERCURY_ISA_VERSION
	.align		4
        /*0060*/ 	.byte	0x03, 0x5f
        /*0062*/ 	.short	0x0101


	//----- nvinfo : EIATTR_VRC_CTA_INIT_COUNT
	.align		4
        /*0064*/ 	.byte	0x02, 0x4a
	.zero		1
	.zero		1


	//----- nvinfo : EIATTR_EXIT_INSTR_OFFSETS
	.align		4
        /*0068*/ 	.byte	0x04, 0x1c
        /*006a*/ 	.short	(.L_19 - .L_18)


	//   ....[0]....
.L_18:
        /*006c*/ 	.word	0x00000010


	//----- nvinfo : EIATTR_CBANK_PARAM_SIZE
	.align		4
.L_19:
        /*0070*/ 	.byte	0x03, 0x19
        /*0072*/ 	.short	0x0028


	//----- nvinfo : EIATTR_PARAM_CBANK
	.align		4
        /*0074*/ 	.byte	0x04, 0x0a
        /*0076*/ 	.short	(.L_21 - .L_20)
	.align		4
.L_20:
        /*0078*/ 	.word	index@(.nv.constant0._Z3addimPPPiS0_S_)
        /*007c*/ 	.short	0x0380
        /*007e*/ 	.short	0x0028


	//----- nvinfo : EIATTR_SW_WAR
	.align		4
.L_21:
        /*0080*/ 	.byte	0x04, 0x36
        /*0082*/ 	.short	(.L_23 - .L_22)
.L_22:
        /*0084*/ 	.word	0x00000008
.L_23:


//--------------------- .nv.callgraph             --------------------------
	.section	.nv.callgraph,"",@"SHT_CUDA_CALLGRAPH"
	.align	4
	.sectionentsize	8
	.align		4
        /*0000*/ 	.word	0x00000000
	.align		4
        /*0004*/ 	.word	0xffffffff
	.align		4
        /*0008*/ 	.word	0x00000000
	.align		4
        /*000c*/ 	.word	0xfffffffe
	.align		4
        /*0010*/ 	.word	0x00000000
	.align		4
        /*0014*/ 	.word	0xfffffffd
	.align		4
        /*0018*/ 	.word	0x00000000
	.align		4
        /*001c*/ 	.word	0xfffffffc


//--------------------- .text._Z3addimPPPiS0_S_   --------------------------
	.section	.text._Z3addimPPPiS0_S_,"ax",@progbits
	.align	128
        .global         _Z3addimPPPiS0_S_
        .type           _Z3addimPPPiS0_S_,@function
        .size           _Z3addimPPPiS0_S_,(.L_x_1 - _Z3addimPPPiS0_S_)
        .other          _Z3addimPPPiS0_S_,@"STO_CUDA_ENTRY STV_DEFAULT"
_Z3addimPPPiS0_S_:
.text._Z3addimPPPiS0_S_:
[----:B------:R-:W-:Y:S01]  /*0000*/  LDC R1, c[0x0][0x37c] ;  /* 0x0000df00ff017b82 */ /* 0x000fe20000000800 */
[----:B------:R-:W-:Y:S05]  /*0010*/  EXIT ;  /* 0x000000000000794d */ /* 0x000fea0003800000 */
.L_x_0:
[----:B------:R-:W-:-:S00]  /*0020*/  BRA `(.L_x_0) ;  /* 0xfffffffc00fc7947 */ /* 0x000fc0000383ffff */
[----:B------:R-:W-:-:S00]  /*0030*/  NOP ;  /* 0x0000000000007918 */ /* 0x000fc00000000000 */
        /* <DEDUP_REMOVED lines=12> */
.L_x_1:


//--------------------- .nv.shared.reserved.0     --------------------------
	.section	.nv.shared.reserved.0,"aw",@nobits
	.weak		__nv_reservedSMEM_offset_0_alias
	.size		__nv_reservedSMEM_offset_0_alias, 0, 64
	.other		__nv_reservedSMEM_offset_0_alias,@"STO_CUDA_RESERVED_SHARED STV_DEFAULT"
__nv_reservedSMEM_offset_0_alias:
	.zero		0
	.zero		64


//--------------------- .nv.constant0._Z3addimPPPiS0_S_ --------------------------
	.section	.nv.constant0._Z3addimPPPiS0_S_,"a",@progbits
	.sectionflags	@""
	.align	4
.nv.constant0._Z3addimPPPiS0_S_:
	.zero		936


//--------------------- SYMBOLS --------------------------

	.type		.nv.reservedSmem.offset0,@object
	.size		.nv.reservedSmem.offset0,0x4
